	.headerflags	@"EF_CUDA_TEXMODE_UNIFIED EF_CUDA_64BIT_ADDRESS EF_CUDA_ACCELERATORS EF_CUDA_SM90 EF_CUDA_VIRTUAL_SM(EF_CUDA_SM90)"
	.elftype	@"ET_EXEC"


//--------------------- .nv.info                  --------------------------
	.section	.nv.info,"",@"SHT_CUDA_INFO"
	.align	4


	//----- nvinfo : EIATTR_REGCOUNT
	.align		4
        /*0000*/ 	.byte	0x04, 0x2f
        /*0002*/ 	.short	(.L_3 - .L_2)
	.align		4
.L_2:
        /*0004*/ 	.word	index@(triton_poi_fused__native_batch_norm_legit_no_training_relu_23)
        /*0008*/ 	.word	0x00000016


	//----- nvinfo : EIATTR_MIN_STACK_SIZE
	.align		4
.L_3:
        /*000c*/ 	.byte	0x04, 0x12
        /*000e*/ 	.short	(.L_5 - .L_4)
	.align		4
.L_4:
        /*0010*/ 	.word	index@(triton_poi_fused__native_batch_norm_legit_no_training_relu_23)
        /*0014*/ 	.word	0x00000000


	//----- nvinfo : EIATTR_FRAME_SIZE
	.align		4
.L_5:
        /*0018*/ 	.byte	0x04, 0x11
        /*001a*/ 	.short	(.L_7 - .L_6)
	.align		4
.L_6:
        /*001c*/ 	.word	index@(triton_poi_fused__native_batch_norm_legit_no_training_relu_23)
        /*0020*/ 	.word	0x00000000


	//----- nvinfo : EIATTR_MIN_STACK_SIZE
	.align		4
.L_7:
        /*0024*/ 	.byte	0x04, 0x12
        /*0026*/ 	.short	(.L_9 - .L_8)
	.align		4
.L_8:
        /*0028*/ 	.word	index@(triton_poi_fused__native_batch_norm_legit_no_training_relu_23)
        /*002c*/ 	.word	0x00000000
.L_9:


//--------------------- .nv.info.triton_poi_fused__native_batch_norm_legit_no_training_relu_23 --------------------------
	.section	.nv.info.triton_poi_fused__native_batch_norm_legit_no_training_relu_23,"",@"SHT_CUDA_INFO"
	.sectionflags	@""
	.align	4


	//----- nvinfo : EIATTR_CUDA_API_VERSION
	.align		4
        /*0000*/ 	.byte	0x04, 0x37
        /*0002*/ 	.short	(.L_11 - .L_10)
.L_10:
        /*0004*/ 	.word	0x0000007c


	//----- nvinfo : EIATTR_KPARAM_INFO
	.align		4
.L_11:
        /*0008*/ 	.byte	0x04, 0x17
        /*000a*/ 	.short	(.L_13 - .L_12)
.L_12:
        /*000c*/ 	.word	0x00000000
        /*0010*/ 	.short	0x0006
        /*0012*/ 	.short	0x0030
        /*0014*/ 	.byte	0x00, 0xf0, 0x11, 0x00


	//----- nvinfo : EIATTR_KPARAM_INFO
	.align		4
.L_13:
        /*0018*/ 	.byte	0x04, 0x17
        /*001a*/ 	.short	(.L_15 - .L_14)
.L_14:
        /*001c*/ 	.word	0x00000000
        /*0020*/ 	.short	0x0005
        /*0022*/ 	.short	0x0028
        /*0024*/ 	.byte	0x00, 0xf4, 0x21, 0x00


	//----- nvinfo : EIATTR_KPARAM_INFO
	.align		4
.L_15:
        /*0028*/ 	.byte	0x04, 0x17
        /*002a*/ 	.short	(.L_17 - .L_16)
.L_16:
        /*002c*/ 	.word	0x00000000
        /*0030*/ 	.short	0x0004
        /*0032*/ 	.short	0x0020
        /*0034*/ 	.byte	0x00, 0xf4, 0x21, 0x00


	//----- nvinfo : EIATTR_KPARAM_INFO
	.align		4
.L_17:
        /*0038*/ 	.byte	0x04, 0x17
        /*003a*/ 	.short	(.L_19 - .L_18)
.L_18:
        /*003c*/ 	.word	0x00000000
        /*0040*/ 	.short	0x0003
        /*0042*/ 	.short	0x0018
        /*0044*/ 	.byte	0x00, 0xf4, 0x21, 0x00


	//----- nvinfo : EIATTR_KPARAM_INFO
	.align		4
.L_19:
        /*0048*/ 	.byte	0x04, 0x17
        /*004a*/ 	.short	(.L_21 - .L_20)
.L_20:
        /*004c*/ 	.word	0x00000000
        /*0050*/ 	.short	0x0002
        /*0052*/ 	.short	0x0010
        /*0054*/ 	.byte	0x00, 0xf4, 0x21, 0x00


	//----- nvinfo : EIATTR_KPARAM_INFO
	.align		4
.L_21:
        /*0058*/ 	.byte	0x04, 0x17
        /*005a*/ 	.short	(.L_23 - .L_22)
.L_22:
        /*005c*/ 	.word	0x00000000
        /*0060*/ 	.short	0x0001
        /*0062*/ 	.short	0x0008
        /*0064*/ 	.byte	0x00, 0xf4, 0x21, 0x00


	//----- nvinfo : EIATTR_KPARAM_INFO
	.align		4
.L_23:
        /*0068*/ 	.byte	0x04, 0x17
        /*006a*/ 	.short	(.L_25 - .L_24)
.L_24:
        /*006c*/ 	.word	0x00000000
        /*0070*/ 	.short	0x0000
        /*0072*/ 	.short	0x0000
        /*0074*/ 	.byte	0x00, 0xf4, 0x21, 0x00


	//----- nvinfo : EIATTR_SPARSE_MMA_MASK
	.align		4
.L_25:
        /*0078*/ 	.byte	0x03, 0x50
        /*007a*/ 	.short	0x0000


	//----- nvinfo : EIATTR_MAXREG_COUNT
	.align		4
        /*007c*/ 	.byte	0x03, 0x1b
        /*007e*/ 	.short	0x00ff


	//----- nvinfo : EIATTR_EXIT_INSTR_OFFSETS
	.align		4
        /*0080*/ 	.byte	0x04, 0x1c
        /*0082*/ 	.short	(.L_27 - .L_26)


	//   ....[0]....
.L_26:
        /*0084*/ 	.word	0x00000410


	//   ....[1]....
        /*0088*/ 	.word	0x00000430


	//----- nvinfo : EIATTR_REQNTID
	.align		4
.L_27:
        /*008c*/ 	.byte	0x04, 0x10
        /*008e*/ 	.short	(.L_29 - .L_28)
.L_28:
        /*0090*/ 	.word	0x00000100
        /*0094*/ 	.word	0x00000001
        /*0098*/ 	.word	0x00000001


	//----- nvinfo : EIATTR_CBANK_PARAM_SIZE
	.align		4
.L_29:
        /*009c*/ 	.byte	0x03, 0x19
        /*009e*/ 	.short	0x0034


	//----- nvinfo : EIATTR_PARAM_CBANK
	.align		4
        /*00a0*/ 	.byte	0x04, 0x0a
        /*00a2*/ 	.short	(.L_31 - .L_30)
	.align		4
.L_30:
        /*00a4*/ 	.word	index@(.nv.constant0.triton_poi_fused__native_batch_norm_legit_no_training_relu_23)
        /*00a8*/ 	.short	0x0210
        /*00aa*/ 	.short	0x0034


	//----- nvinfo : EIATTR_SW_WAR
	.align		4
.L_31:
        /*00ac*/ 	.byte	0x04, 0x36
        /*00ae*/ 	.short	(.L_33 - .L_32)
.L_32:
        /*00b0*/ 	.word	0x00000008
.L_33:


//--------------------- .nv.callgraph             --------------------------
	.section	.nv.callgraph,"",@"SHT_CUDA_CALLGRAPH"
	.align	4
	.sectionentsize	8
	.align		4
        /*0000*/ 	.word	0x00000000
	.align		4
        /*0004*/ 	.word	0xffffffff
	.align		4
        /*0008*/ 	.word	0x00000000
	.align		4
        /*000c*/ 	.word	0xfffffffe
	.align		4
        /*0010*/ 	.word	0x00000000
	.align		4
        /*0014*/ 	.word	0xfffffffd
	.align		4
        /*0018*/ 	.word	0x00000000
	.align		4
        /*001c*/ 	.word	0xfffffffc


//--------------------- .nv.constant4             --------------------------
	.section	.nv.constant4,"a",@progbits
	.align	8
	.align		8
.nv.constant4:
        /*0000*/ 	.dword	_$_str
	.align		8
        /*0008*/ 	.dword	_$_str_$_2


//--------------------- .text.triton_poi_fused__native_batch_norm_legit_no_training_relu_23 --------------------------
	.section	.text.triton_poi_fused__native_batch_norm_legit_no_training_relu_23,"ax",@progbits
	.align	128
        .global         triton_poi_fused__native_batch_norm_legit_no_training_relu_23
        .type           triton_poi_fused__native_batch_norm_legit_no_training_relu_23,@function
        .size           triton_poi_fused__native_batch_norm_legit_no_training_relu_23,(.L_x_1 - triton_poi_fused__native_batch_norm_legit_no_training_relu_23)
        .other          triton_poi_fused__native_batch_norm_legit_no_training_relu_23,@"STO_CUDA_ENTRY STV_DEFAULT"
triton_poi_fused__native_batch_norm_legit_no_training_relu_23:
.text.triton_poi_fused__native_batch_norm_legit_no_training_relu_23:
[----:B------:R-:W0:Y:S01]  /*0000*/  LDC R1, c[0x0][0x28] ;  /* 0x00000a00ff017b82 */ /* 0x000e220000000800 */
[----:B------:R-:W1:Y:S07]  /*0010*/  S2R R0, SR_TID.X ;  /* 0x0000000000007919 */ /* 0x000e6e0000002100 */
[----:B------:R-:W2:Y:S01]  /*0020*/  LDC.64 R8, c[0x0][0x220] ;  /* 0x00008800ff087b82 */ /* 0x000ea20000000a00 */
[----:B------:R-:W-:Y:S01]  /*0030*/  ULDC.64 UR4, c[0x0][0x208] ;  /* 0x0000820000047ab9 */ /* 0x000fe20000000a00 */
[----:B------:R-:W3:Y:S06]  /*0040*/  S2R R3, SR_CTAID.X ;  /* 0x0000000000037919 */ /* 0x000eec0000002500 */
[----:B------:R-:W4:Y:S08]  /*0050*/  LDC.64 R12, c[0x0][0x210] ;  /* 0x00008400ff0c7b82 */ /* 0x000f300000000a00 */
[----:B------:R-:W5:Y:S08]  /*0060*/  LDC.64 R14, c[0x0][0x218] ;  /* 0x00008600ff0e7b82 */ /* 0x000f700000000a00 */
[----:B------:R-:W5:Y:S01]  /*0070*/  LDC.64 R16, c[0x0][0x228] ;  /* 0x00008a00ff107b82 */ /* 0x000f620000000a00 */
[----:B-1----:R-:W-:-:S07]  /*0080*/  SHF.L.U32 R0, R0, 0x1, RZ ;  /* 0x0000000100007819 */ /* 0x002fce00000006ff */
[----:B------:R-:W1:Y:S01]  /*0090*/  LDC.64 R18, c[0x0][0x230] ;  /* 0x00008c00ff127b82 */ /* 0x000e620000000a00 */
[----:B------:R-:W-:-:S04]  /*00a0*/  LOP3.LUT R0, R0, 0x1fe, RZ, 0xc0, !PT ;  /* 0x000001fe00007812 */ /* 0x000fc800078ec0ff */
[----:B---3--:R-:W-:-:S04]  /*00b0*/  LEA R0, R3, R0, 0x9 ;  /* 0x0000000003007211 */ /* 0x008fc800078e48ff */
[C---:B------:R-:W-:Y:S01]  /*00c0*/  ISETP.GE.AND P0, PT, R0.reuse, 0x4d8500, PT ;  /* 0x004d85000000780c */ /* 0x040fe20003f06270 */
[----:B------:R-:W-:-:S05]  /*00d0*/  IMAD.HI R2, R0, 0x66666667, RZ ;  /* 0x6666666700027827 */ /* 0x000fca00078e02ff */
[----:B------:R-:W-:-:S04]  /*00e0*/  SHF.R.U32.HI R3, RZ, 0x1f, R2 ;  /* 0x0000001fff037819 */ /* 0x000fc80000011602 */
[----:B------:R-:W-:-:S05]  /*00f0*/  LEA.HI.SX32 R3, R2, R3, 0x1b ;  /* 0x0000000302037211 */ /* 0x000fca00078fdaff */
[----:B------:R-:W-:Y:S01]  /*0100*/  IMAD R11, R3, -0x50, R0 ;  /* 0xffffffb0030b7824 */ /* 0x000fe200078e0200 */
[----:B------:R-:W-:-:S03]  /*0110*/  CS2R R2, SRZ ;  /* 0x0000000000027805 */ /* 0x000fc6000001ff00 */
[----:B--2---:R-:W-:-:S05]  /*0120*/  IMAD.WIDE R8, R11, 0x4, R8 ;  /* 0x000000040b087825 */ /* 0x004fca00078e0208 */
[----:B------:R2:W3:Y:S01]  /*0130*/  @!P0 LDG.E.EL.64 R2, desc[UR4][R8.64] ;  /* 0x0000000408028981 */ /* 0x0004e2000c2e1b00 */
[----:B------:R-:W-:Y:S02]  /*0140*/  CS2R R4, SRZ ;  /* 0x0000000000047805 */ /* 0x000fe4000001ff00 */
[----:B------:R-:W-:Y:S01]  /*0150*/  CS2R R6, SRZ ;  /* 0x0000000000067805 */ /* 0x000fe2000001ff00 */
[----:B----4-:R-:W-:-:S04]  /*0160*/  IMAD.WIDE R12, R0, 0x4, R12 ;  /* 0x00000004000c7825 */ /* 0x010fc800078e020c */
[C---:B-----5:R-:W-:Y:S01]  /*0170*/  IMAD.WIDE R14, R11.reuse, 0x4, R14 ;  /* 0x000000040b0e7825 */ /* 0x060fe200078e020e */
[----:B------:R-:W4:Y:S01]  /*0180*/  @!P0 LDG.E.64 R4, desc[UR4][R12.64] ;  /* 0x000000040c048981 */ /* 0x000f22000c1e1b00 */
[----:B--2---:R-:W-:Y:S02]  /*0190*/  CS2R R8, SRZ ;  /* 0x0000000000087805 */ /* 0x004fe4000001ff00 */
[C---:B0-----:R-:W-:Y:S01]  /*01a0*/  IMAD.WIDE R16, R11.reuse, 0x4, R16 ;  /* 0x000000040b107825 */ /* 0x041fe200078e0210 */
[----:B------:R0:W4:Y:S03]  /*01b0*/  @!P0 LDG.E.EL.64 R6, desc[UR4][R14.64] ;  /* 0x000000040e068981 */ /* 0x000126000c2e1b00 */
[----:B-1----:R-:W-:Y:S01]  /*01c0*/  IMAD.WIDE R18, R11, 0x4, R18 ;  /* 0x000000040b127825 */ /* 0x002fe200078e0212 */
[----:B------:R-:W-:-:S04]  /*01d0*/  CS2R R10, SRZ ;  /* 0x00000000000a7805 */ /* 0x000fc8000001ff00 */
[----:B------:R-:W2:Y:S04]  /*01e0*/  @!P0 LDG.E.EL.64 R8, desc[UR4][R18.64] ;  /* 0x0000000412088981 */ /* 0x000ea8000c2e1b00 */
[----:B------:R-:W2:Y:S01]  /*01f0*/  @!P0 LDG.E.EL.64 R10, desc[UR4][R16.64] ;  /* 0x00000004100a8981 */ /* 0x000ea2000c2e1b00 */
[----:B0-----:R-:W-:Y:S01]  /*0200*/  HFMA2.MMA R14, -RZ, RZ, 1.625, 0 ;  /* 0x3e800000ff0e7435 */ /* 0x001fe200000001ff */
[----:B---3--:R-:W-:Y:S01]  /*0210*/  FADD R2, R2, 0.0010000000474974513054 ;  /* 0x3a83126f02027421 */ /* 0x008fe20000000000 */
[----:B------:R-:W-:-:S03]  /*0220*/  FADD R3, R3, 0.0010000000474974513054 ;  /* 0x3a83126f03037421 */ /* 0x000fc60000000000 */
[----:B------:R-:W0:Y:S08]  /*0230*/  MUFU.SQRT R12, R2 ;  /* 0x00000002000c7308 */ /* 0x000e300000002000 */
[----:B------:R1:W3:Y:S01]  /*0240*/  MUFU.SQRT R13, R3 ;  /* 0x00000003000d7308 */ /* 0x0002e20000002000 */
[C---:B0-----:R-:W-:Y:S02]  /*0250*/  FSETP.GT.AND P1, PT, R12.reuse, 8.50705917302346158658e+37, PT ;  /* 0x7e8000000c00780b */ /* 0x041fe40003f24000 */
[----:B------:R-:W-:Y:S01]  /*0260*/  FSETP.GEU.AND P3, PT, R12, 1.175494350822287508e-38, PT ;  /* 0x008000000c00780b */ /* 0x000fe20003f6e000 */
[----:B-1----:R-:W0:Y:S01]  /*0270*/  LDC.64 R2, c[0x0][0x238] ;  /* 0x00008e00ff027b82 */ /* 0x002e220000000a00 */
[----:B---3--:R-:W-:-:S02]  /*0280*/  FSETP.GT.AND P2, PT, R13, 8.50705917302346158658e+37, PT ;  /* 0x7e8000000d00780b */ /* 0x008fc40003f44000 */
[----:B------:R-:W-:-:S07]  /*0290*/  FSETP.GEU.AND P4, PT, R13, 1.175494350822287508e-38, PT ;  /* 0x008000000d00780b */ /* 0x000fce0003f8e000 */
[----:B------:R-:W-:-:S04]  /*02a0*/  @P1 FMUL R12, R12, 0.25 ;  /* 0x3e8000000c0c1820 */ /* 0x000fc80000400000 */
[----:B------:R-:W-:Y:S01]  /*02b0*/  @!P3 FMUL R12, R12, 16777216 ;  /* 0x4b8000000c0cb820 */ /* 0x000fe20000400000 */
[----:B------:R-:W-:-:S04]  /*02c0*/  @P2 FMUL R13, R13, 0.25 ;  /* 0x3e8000000d0d2820 */ /* 0x000fc80000400000 */
[----:B------:R-:W-:Y:S01]  /*02d0*/  @!P4 FMUL R13, R13, 16777216 ;  /* 0x4b8000000d0dc820 */ /* 0x000fe20000400000 */
[----:B------:R-:W1:Y:S01]  /*02e0*/  MUFU.RCP R12, R12 ;  /* 0x0000000c000c7308 */ /* 0x000e620000001000 */
[----:B------:R-:W-:-:S07]  /*02f0*/  FSEL R15, R14, 1, P1 ;  /* 0x3f8000000e0f7808 */ /* 0x000fce0000800000 */
[----:B------:R-:W3:Y:S01]  /*0300*/  MUFU.RCP R13, R13 ;  /* 0x0000000d000d7308 */ /* 0x000ee20000001000 */
[----:B------:R-:W-:Y:S01]  /*0310*/  FSEL R14, R14, 1, P2 ;  /* 0x3f8000000e0e7808 */ /* 0x000fe20001000000 */
[----:B------:R-:W-:-:S04]  /*0320*/  @!P3 FMUL R15, R15, 16777216 ;  /* 0x4b8000000f0fb820 */ /* 0x000fc80000400000 */
[----:B------:R-:W-:Y:S01]  /*0330*/  @!P4 FMUL R14, R14, 16777216 ;  /* 0x4b8000000e0ec820 */ /* 0x000fe20000400000 */
[----:B----4-:R-:W-:Y:S01]  /*0340*/  FADD R5, -R7, R5 ;  /* 0x0000000507057221 */ /* 0x010fe20000000100 */
[----:B------:R-:W-:Y:S01]  /*0350*/  FADD R4, -R6, R4 ;  /* 0x0000000406047221 */ /* 0x000fe20000000100 */
[----:B-1----:R-:W-:Y:S01]  /*0360*/  FMUL R15, R12, R15 ;  /* 0x0000000f0c0f7220 */ /* 0x002fe20000400000 */
[----:B---3--:R-:W-:-:S03]  /*0370*/  FMUL R14, R13, R14 ;  /* 0x0000000e0d0e7220 */ /* 0x008fc60000400000 */
[----:B------:R-:W-:Y:S01]  /*0380*/  FMUL R15, R4, R15 ;  /* 0x0000000f040f7220 */ /* 0x000fe20000400000 */
[----:B------:R-:W-:-:S03]  /*0390*/  FMUL R14, R5, R14 ;  /* 0x0000000e050e7220 */ /* 0x000fc60000400000 */
[----:B--2---:R-:W-:Y:S01]  /*03a0*/  FFMA R8, R15, R10, R8 ;  /* 0x0000000a0f087223 */ /* 0x004fe20000000008 */
[----:B------:R-:W-:-:S04]  /*03b0*/  FFMA R9, R14, R11, R9 ;  /* 0x0000000b0e097223 */ /* 0x000fc80000000009 */
[----:B------:R-:W-:Y:S02]  /*03c0*/  FSETP.GEU.AND P1, PT, R8, RZ, PT ;  /* 0x000000ff0800720b */ /* 0x000fe40003f2e000 */
[C---:B------:R-:W-:Y:S01]  /*03d0*/  FSETP.GEU.AND P2, PT, R9.reuse, RZ, PT ;  /* 0x000000ff0900720b */ /* 0x040fe20003f4e000 */
[----:B0-----:R-:W-:Y:S01]  /*03e0*/  IMAD.WIDE R2, R0, 0x4, R2 ;  /* 0x0000000400027825 */ /* 0x001fe200078e0202 */
[----:B------:R-:W-:Y:S02]  /*03f0*/  FSEL R8, R8, RZ, P1 ;  /* 0x000000ff08087208 */ /* 0x000fe40000800000 */
[----:B------:R-:W-:Y:S01]  /*0400*/  FSEL R9, R9, RZ, P2 ;  /* 0x000000ff09097208 */ /* 0x000fe20001000000 */
[----:B------:R-:W-:Y:S08]  /*0410*/  @P0 EXIT ;  /* 0x000000000000094d */ /* 0x000ff00003800000 */
[----:B------:R-:W-:Y:S01]  /*0420*/  STG.E.64 desc[UR4][R2.64], R8 ;  /* 0x0000000802007986 */ /* 0x000fe2000c101b04 */
[----:B------:R-:W-:Y:S05]  /*0430*/  EXIT ;  /* 0x000000000000794d */ /* 0x000fea0003800000 */
.L_x_0:
[----:B------:R-:W-:-:S00]  /*0440*/  BRA `(.L_x_0) ;  /* 0xfffffffc00fc7947 */ /* 0x000fc0000383ffff */
[----:B------:R-:W-:-:S00]  /*0450*/  NOP ;  /* 0x0000000000007918 */ /* 0x000fc00000000000 */
        /* <DEDUP_REMOVED lines=10> */
.L_x_1:


//--------------------- .nv.global.init           --------------------------
	.section	.nv.global.init,"aw",@progbits
.nv.global.init:
	.type		_$_str,@object
	.size		_$_str,(_$_str_$_2 - _$_str)
_$_str:
        /*0000*/ 	.byte	0x5f, 0x5f, 0x43, 0x55, 0x44, 0x41, 0x5f, 0x46, 0x54, 0x5a, 0x00
	.type		_$_str_$_2,@object
	.size		_$_str_$_2,(.L_1 - _$_str_$_2)
_$_str_$_2:
        /*000b*/ 	.byte	0x5f, 0x5f, 0x43, 0x55, 0x44, 0x41, 0x5f, 0x50, 0x52, 0x45, 0x43, 0x5f, 0x53, 0x51, 0x52, 0x54
        /*001b*/ 	.byte	0x00
.L_1:


//--------------------- .nv.constant0.triton_poi_fused__native_batch_norm_legit_no_training_relu_23 --------------------------
	.section	.nv.constant0.triton_poi_fused__native_batch_norm_legit_no_training_relu_23,"a",@progbits
	.sectionflags	@""
	.align	4
.nv.constant0.triton_poi_fused__native_batch_norm_legit_no_training_relu_23:
	.zero		580
